	.headerflags	@"EF_CUDA_TEXMODE_UNIFIED EF_CUDA_64BIT_ADDRESS EF_CUDA_ACCELERATORS EF_CUDA_SM90 EF_CUDA_VIRTUAL_SM(EF_CUDA_SM90)"
	.elftype	@"ET_EXEC"


//--------------------- .nv.info                  --------------------------
	.section	.nv.info,"",@"SHT_CUDA_INFO"
	.align	4


	//----- nvinfo : EIATTR_REGCOUNT
	.align		4
        /*0000*/ 	.byte	0x04, 0x2f
        /*0002*/ 	.short	(.L_2 - .L_1)
	.align		4
.L_1:
        /*0004*/ 	.word	index@(triton_poi_fused_add_mul_pow_sqrt_tanh_9)
        /*0008*/ 	.word	0x00000020


	//----- nvinfo : EIATTR_MIN_STACK_SIZE
	.align		4
.L_2:
        /*000c*/ 	.byte	0x04, 0x12
        /*000e*/ 	.short	(.L_4 - .L_3)
	.align		4
.L_3:
        /*0010*/ 	.word	index@(triton_poi_fused_add_mul_pow_sqrt_tanh_9)
        /*0014*/ 	.word	0x00000000


	//----- nvinfo : EIATTR_FRAME_SIZE
	.align		4
.L_4:
        /*0018*/ 	.byte	0x04, 0x11
        /*001a*/ 	.short	(.L_6 - .L_5)
	.align		4
.L_5:
        /*001c*/ 	.word	index@(triton_poi_fused_add_mul_pow_sqrt_tanh_9)
        /*0020*/ 	.word	0x00000000


	//----- nvinfo : EIATTR_MIN_STACK_SIZE
	.align		4
.L_6:
        /*0024*/ 	.byte	0x04, 0x12
        /*0026*/ 	.short	(.L_8 - .L_7)
	.align		4
.L_7:
        /*0028*/ 	.word	index@(triton_poi_fused_add_mul_pow_sqrt_tanh_9)
        /*002c*/ 	.word	0x00000000
.L_8:


//--------------------- .nv.info.triton_poi_fused_add_mul_pow_sqrt_tanh_9 --------------------------
	.section	.nv.info.triton_poi_fused_add_mul_pow_sqrt_tanh_9,"",@"SHT_CUDA_INFO"
	.sectionflags	@""
	.align	4


	//----- nvinfo : EIATTR_CUDA_API_VERSION
	.align		4
        /*0000*/ 	.byte	0x04, 0x37
        /*0002*/ 	.short	(.L_10 - .L_9)
.L_9:
        /*0004*/ 	.word	0x0000007c


	//----- nvinfo : EIATTR_KPARAM_INFO
	.align		4
.L_10:
        /*0008*/ 	.byte	0x04, 0x17
        /*000a*/ 	.short	(.L_12 - .L_11)
.L_11:
        /*000c*/ 	.word	0x00000000
        /*0010*/ 	.short	0x0004
        /*0012*/ 	.short	0x001c
        /*0014*/ 	.byte	0x00, 0xf0, 0x11, 0x00


	//----- nvinfo : EIATTR_KPARAM_INFO
	.align		4
.L_12:
        /*0018*/ 	.byte	0x04, 0x17
        /*001a*/ 	.short	(.L_14 - .L_13)
.L_13:
        /*001c*/ 	.word	0x00000000
        /*0020*/ 	.short	0x0003
        /*0022*/ 	.short	0x0018
        /*0024*/ 	.byte	0x00, 0xf0, 0x11, 0x00


	//----- nvinfo : EIATTR_KPARAM_INFO
	.align		4
.L_14:
        /*0028*/ 	.byte	0x04, 0x17
        /*002a*/ 	.short	(.L_16 - .L_15)
.L_15:
        /*002c*/ 	.word	0x00000000
        /*0030*/ 	.short	0x0002
        /*0032*/ 	.short	0x0010
        /*0034*/ 	.byte	0x00, 0xf4, 0x21, 0x00


	//----- nvinfo : EIATTR_KPARAM_INFO
	.align		4
.L_16:
        /*0038*/ 	.byte	0x04, 0x17
        /*003a*/ 	.short	(.L_18 - .L_17)
.L_17:
        /*003c*/ 	.word	0x00000000
        /*0040*/ 	.short	0x0001
        /*0042*/ 	.short	0x0008
        /*0044*/ 	.byte	0x00, 0xf4, 0x21, 0x00


	//----- nvinfo : EIATTR_KPARAM_INFO
	.align		4
.L_18:
        /*0048*/ 	.byte	0x04, 0x17
        /*004a*/ 	.short	(.L_20 - .L_19)
.L_19:
        /*004c*/ 	.word	0x00000000
        /*0050*/ 	.short	0x0000
        /*0052*/ 	.short	0x0000
        /*0054*/ 	.byte	0x00, 0xf4, 0x21, 0x00


	//----- nvinfo : EIATTR_SPARSE_MMA_MASK
	.align		4
.L_20:
        /*0058*/ 	.byte	0x03, 0x50
        /*005a*/ 	.short	0x0000


	//----- nvinfo : EIATTR_MAXREG_COUNT
	.align		4
        /*005c*/ 	.byte	0x03, 0x1b
        /*005e*/ 	.short	0x00ff


	//----- nvinfo : EIATTR_EXIT_INSTR_OFFSETS
	.align		4
        /*0060*/ 	.byte	0x04, 0x1c
        /*0062*/ 	.short	(.L_22 - .L_21)


	//   ....[0]....
.L_21:
        /*0064*/ 	.word	0x000014a0


	//   ....[1]....
        /*0068*/ 	.word	0x000014c0


	//----- nvinfo : EIATTR_REQNTID
	.align		4
.L_22:
        /*006c*/ 	.byte	0x04, 0x10
        /*006e*/ 	.short	(.L_24 - .L_23)
.L_23:
        /*0070*/ 	.word	0x00000080
        /*0074*/ 	.word	0x00000001
        /*0078*/ 	.word	0x00000001


	//----- nvinfo : EIATTR_CRS_STACK_SIZE
	.align		4
.L_24:
        /*007c*/ 	.byte	0x04, 0x1e
        /*007e*/ 	.short	(.L_26 - .L_25)
.L_25:
        /*0080*/ 	.word	0x00000000


	//----- nvinfo : EIATTR_CBANK_PARAM_SIZE
	.align		4
.L_26:
        /*0084*/ 	.byte	0x03, 0x19
        /*0086*/ 	.short	0x0020


	//----- nvinfo : EIATTR_PARAM_CBANK
	.align		4
        /*0088*/ 	.byte	0x04, 0x0a
        /*008a*/ 	.short	(.L_28 - .L_27)
	.align		4
.L_27:
        /*008c*/ 	.word	index@(.nv.constant0.triton_poi_fused_add_mul_pow_sqrt_tanh_9)
        /*0090*/ 	.short	0x0210
        /*0092*/ 	.short	0x0020


	//----- nvinfo : EIATTR_SW_WAR
	.align		4
.L_28:
        /*0094*/ 	.byte	0x04, 0x36
        /*0096*/ 	.short	(.L_30 - .L_29)
.L_29:
        /*0098*/ 	.word	0x00000008
.L_30:


//--------------------- .nv.callgraph             --------------------------
	.section	.nv.callgraph,"",@"SHT_CUDA_CALLGRAPH"
	.align	4
	.sectionentsize	8
	.align		4
        /*0000*/ 	.word	0x00000000
	.align		4
        /*0004*/ 	.word	0xffffffff
	.align		4
        /*0008*/ 	.word	0x00000000
	.align		4
        /*000c*/ 	.word	0xfffffffe
	.align		4
        /*0010*/ 	.word	0x00000000
	.align		4
        /*0014*/ 	.word	0xfffffffd
	.align		4
        /*0018*/ 	.word	0x00000000
	.align		4
        /*001c*/ 	.word	0xfffffffc


//--------------------- .nv.constant4             --------------------------
	.section	.nv.constant4,"a",@progbits
	.align	8
	.align		8
.nv.constant4:
        /*0000*/ 	.dword	_$_str


//--------------------- .text.triton_poi_fused_add_mul_pow_sqrt_tanh_9 --------------------------
	.section	.text.triton_poi_fused_add_mul_pow_sqrt_tanh_9,"ax",@progbits
	.sectionflags	@"SHF_BARRIERS=1"
	.align	128
        .global         triton_poi_fused_add_mul_pow_sqrt_tanh_9
        .type           triton_poi_fused_add_mul_pow_sqrt_tanh_9,@function
        .size           triton_poi_fused_add_mul_pow_sqrt_tanh_9,(.L_x_25 - triton_poi_fused_add_mul_pow_sqrt_tanh_9)
        .other          triton_poi_fused_add_mul_pow_sqrt_tanh_9,@"STO_CUDA_ENTRY STV_DEFAULT"
triton_poi_fused_add_mul_pow_sqrt_tanh_9:
.text.triton_poi_fused_add_mul_pow_sqrt_tanh_9:
[----:B------:R-:W0:Y:S02]  /*0000*/  LDC R1, c[0x0][0x28] ;  /* 0x00000a00ff017b82 */ /* 0x000e240000000800 */
[----:B------:R-:W1:Y:S01]  /*0010*/  S2R R25, SR_TID.X ;  /* 0x0000000000197919 */ /* 0x000e620000002100 */
[----:B------:R-:W2:Y:S01]  /*0020*/  LDC.64 R12, c[0x0][0x210] ;  /* 0x00008400ff0c7b82 */ /* 0x000ea20000000a00 */
[----:B------:R-:W-:Y:S02]  /*0030*/  CS2R R4, SRZ ;  /* 0x0000000000047805 */ /* 0x000fe4000001ff00 */
[----:B------:R-:W-:Y:S01]  /*0040*/  CS2R R6, SRZ ;  /* 0x0000000000067805 */ /* 0x000fe2000001ff00 */
[----:B------:R-:W3:Y:S01]  /*0050*/  S2R R20, SR_CTAID.X ;  /* 0x0000000000147919 */ /* 0x000ee20000002500 */
[----:B------:R-:W-:Y:S01]  /*0060*/  ULDC.64 UR6, c[0x0][0x208] ;  /* 0x0000820000067ab9 */ /* 0x000fe20000000a00 */
[----:B------:R-:W4:Y:S01]  /*0070*/  S2R R23, SR_CTAID.Y ;  /* 0x0000000000177919 */ /* 0x000f220000002600 */
[----:B-1----:R-:W-:Y:S02]  /*0080*/  SHF.L.U32 R21, R25, 0x2, RZ ;  /* 0x0000000219157819 */ /* 0x002fe400000006ff */
[----:B---3--:R-:W-:-:S02]  /*0090*/  SHF.L.U32 R20, R20, 0xa, RZ ;  /* 0x0000000a14147819 */ /* 0x008fc400000006ff */
[----:B------:R-:W-:Y:S02]  /*00a0*/  LOP3.LUT R21, R21, 0x1fc, RZ, 0xc0, !PT ;  /* 0x000001fc15157812 */ /* 0x000fe400078ec0ff */
[----:B----4-:R-:W-:Y:S02]  /*00b0*/  ISETP.GE.AND P0, PT, R23, 0x40, PT ;  /* 0x000000401700780c */ /* 0x010fe40003f06270 */
[----:B------:R-:W-:-:S04]  /*00c0*/  LOP3.LUT R0, R20, R21, RZ, 0xfc, !PT ;  /* 0x0000001514007212 */ /* 0x000fc800078efcff */
[----:B------:R-:W-:Y:S01]  /*00d0*/  ISETP.LT.AND P2, PT, R0, 0x1800, !P0 ;  /* 0x000018000000780c */ /* 0x000fe20004741270 */
[----:B------:R-:W-:-:S04]  /*00e0*/  IMAD R3, R23, 0x1800, R0 ;  /* 0x0000180017037824 */ /* 0x000fc800078e0200 */
[----:B--2---:R-:W-:-:S08]  /*00f0*/  IMAD.WIDE R14, R3, 0x4, R12 ;  /* 0x00000004030e7825 */ /* 0x004fd000078e020c */
[----:B------:R-:W2:Y:S01]  /*0100*/  @P2 LDG.E.EL.128 R4, desc[UR6][R14.64] ;  /* 0x000000060e042981 */ /* 0x000ea2000c2e1d00 */
[----:B------:R-:W-:Y:S02]  /*0110*/  LOP3.LUT R2, R20, 0x200, R21, 0xfe, !PT ;  /* 0x0000020014027812 */ /* 0x000fe400078efe15 */
[----:B------:R-:W-:Y:S02]  /*0120*/  CS2R R8, SRZ ;  /* 0x0000000000087805 */ /* 0x000fe4000001ff00 */
[----:B------:R-:W-:Y:S02]  /*0130*/  CS2R R10, SRZ ;  /* 0x00000000000a7805 */ /* 0x000fe4000001ff00 */
[----:B------:R-:W-:Y:S01]  /*0140*/  ISETP.LT.AND P1, PT, R2, 0x1800, !P0 ;  /* 0x000018000200780c */ /* 0x000fe20004721270 */
[----:B------:R-:W-:-:S04]  /*0150*/  IMAD R2, R23, 0x1800, R2 ;  /* 0x0000180017027824 */ /* 0x000fc800078e0202 */
[----:B------:R-:W-:-:S08]  /*0160*/  IMAD.WIDE R16, R2, 0x4, R12 ;  /* 0x0000000402107825 */ /* 0x000fd000078e020c */
[----:B------:R1:W3:Y:S01]  /*0170*/  @P1 LDG.E.EL.128 R8, desc[UR6][R16.64] ;  /* 0x0000000610081981 */ /* 0x0002e2000c2e1d00 */
[----:B------:R-:W-:Y:S01]  /*0180*/  BSSY B0, `(.L_x_0) ;  /* 0x0000023000007945 */ /* 0x000fe20003800000 */
[----:B--2---:R-:W-:Y:S01]  /*0190*/  FMUL R13, R4, R4 ;  /* 0x00000004040d7220 */ /* 0x004fe20000400000 */
[----:B------:R-:W-:-:S03]  /*01a0*/  FMUL R14, R5, R5 ;  /* 0x00000005050e7220 */ /* 0x000fc60000400000 */
[----:B------:R-:W-:Y:S01]  /*01b0*/  FMUL R13, R13, R4 ;  /* 0x000000040d0d7220 */ /* 0x000fe20000400000 */
[----:B------:R-:W-:Y:S01]  /*01c0*/  FMUL R18, R14, R5 ;  /* 0x000000050e127220 */ /* 0x000fe20000400000 */
[-C--:B------:R-:W-:Y:S02]  /*01d0*/  FMUL R14, R7, R7.reuse ;  /* 0x00000007070e7220 */ /* 0x080fe40000400000 */
[----:B------:R-:W-:Y:S01]  /*01e0*/  FFMA R12, R13, 0.044714998453855514526, R4 ;  /* 0x3d3727130d0c7823 */ /* 0x000fe20000000004 */
[-C--:B------:R-:W-:Y:S01]  /*01f0*/  FMUL R13, R6, R6.reuse ;  /* 0x00000006060d7220 */ /* 0x080fe20000400000 */
[----:B------:R-:W-:Y:S01]  /*0200*/  FFMA R18, R18, 0.044714998453855514526, R5 ;  /* 0x3d37271312127823 */ /* 0x000fe20000000005 */
[----:B------:R-:W-:Y:S01]  /*0210*/  FMUL R14, R14, R7 ;  /* 0x000000070e0e7220 */ /* 0x000fe20000400000 */
[----:B------:R-:W-:Y:S01]  /*0220*/  FMUL R12, R12, 0.79788458347320556641 ;  /* 0x3f4c422a0c0c7820 */ /* 0x000fe20000400000 */
[----:B------:R-:W-:-:S03]  /*0230*/  FMUL R13, R13, R6 ;  /* 0x000000060d0d7220 */ /* 0x000fc60000400000 */
[----:B------:R-:W-:Y:S01]  /*0240*/  FADD.FTZ R0, |R12|, -RZ ;  /* 0x800000ff0c007221 */ /* 0x000fe20000010200 */
[----:B-1----:R-:W-:Y:S01]  /*0250*/  FFMA R16, R13, 0.044714998453855514526, R6 ;  /* 0x3d3727130d107823 */ /* 0x002fe20000000006 */
[----:B---3--:R-:W-:Y:S01]  /*0260*/  FMUL R15, R8, R8 ;  /* 0x00000008080f7220 */ /* 0x008fe20000400000 */
[----:B------:R-:W-:Y:S02]  /*0270*/  FMUL R13, R18, 0.79788458347320556641 ;  /* 0x3f4c422a120d7820 */ /* 0x000fe40000400000 */
[----:B------:R-:W-:-:S13]  /*0280*/  FSETP.GE.AND P3, PT, R0, 0.60000002384185791016, PT ;  /* 0x3f19999a0000780b */ /* 0x000fda0003f66000 */
[----:B------:R-:W-:Y:S05]  /*0290*/  @!P3 BRA `(.L_x_1) ;  /* 0x000000000028b947 */ /* 0x000fea0003800000 */
[C---:B------:R-:W-:Y:S01]  /*02a0*/  FMUL R17, R0.reuse, 2.8853900432586669922 ;  /* 0x4038aa3b00117820 */ /* 0x040fe20000400000 */
[----:B------:R-:W-:Y:S01]  /*02b0*/  HFMA2.MMA R19, -RZ, RZ, 1.875, 0 ;  /* 0x3f800000ff137435 */ /* 0x000fe200000001ff */
[----:B------:R-:W-:-:S04]  /*02c0*/  FSETP.GE.AND P3, PT, R0, 9.010913848876953125, PT ;  /* 0x41102cb40000780b */ /* 0x000fc80003f66000 */
[----:B------:R-:W1:Y:S02]  /*02d0*/  MUFU.EX2 R17, R17 ;  /* 0x0000001100117308 */ /* 0x000e640000000800 */
[----:B-1----:R-:W-:-:S06]  /*02e0*/  FADD R18, R17, 1 ;  /* 0x3f80000011127421 */ /* 0x002fcc0000000000 */
[----:B------:R-:W1:Y:S02]  /*02f0*/  MUFU.RCP R18, R18 ;  /* 0x0000001200127308 */ /* 0x000e640000001000 */
[----:B-1----:R-:W-:-:S05]  /*0300*/  FFMA.FTZ R19, R18, -2, R19 ;  /* 0xc000000012137823 */ /* 0x002fca0000010013 */
[----:B------:R-:W-:-:S04]  /*0310*/  FSEL R19, R19, 1, !P3 ;  /* 0x3f80000013137808 */ /* 0x000fc80005800000 */
[----:B------:R-:W-:Y:S01]  /*0320*/  LOP3.LUT R12, R19, 0x80000000, R12, 0xf8, !PT ;  /* 0x80000000130c7812 */ /* 0x000fe200078ef80c */
[----:B------:R-:W-:Y:S06]  /*0330*/  BRA `(.L_x_2) ;  /* 0x00000000001c7947 */ /* 0x000fec0003800000 */
.L_x_1:
[----:B------:R-:W-:Y:S01]  /*0340*/  MOV R0, 0x3c80f082 ;  /* 0x3c80f08200007802 */ /* 0x000fe20000000f00 */
[----:B------:R-:W-:-:S04]  /*0350*/  FMUL R17, R12, R12 ;  /* 0x0000000c0c117220 */ /* 0x000fc80000400000 */
[----:B------:R-:W-:-:S04]  /*0360*/  FFMA.FTZ R0, R17, R0, -0.052303962409496307373 ;  /* 0xbd563cae11007423 */ /* 0x000fc80000010000 */
[----:B------:R-:W-:-:S04]  /*0370*/  FFMA.FTZ R0, R17, R0, 0.1331529766321182251 ;  /* 0x3e08594111007423 */ /* 0x000fc80000010000 */
[----:B------:R-:W-:-:S04]  /*0380*/  FFMA.FTZ R0, R17, R0, -0.33332768082618713379 ;  /* 0xbeaaa9ed11007423 */ /* 0x000fc80000010000 */
[----:B------:R-:W-:-:S04]  /*0390*/  FFMA.FTZ R17, R17, R0, RZ ;  /* 0x0000000011117223 */ /* 0x000fc800000100ff */
[----:B------:R-:W-:-:S07]  /*03a0*/  FFMA.FTZ R12, R12, R17, R12 ;  /* 0x000000110c0c7223 */ /* 0x000fce000001000c */
.L_x_2:
[----:B------:R-:W-:Y:S05]  /*03b0*/  BSYNC B0 ;  /* 0x0000000000007941 */ /* 0x000fea0003800000 */
.L_x_0:
[----:B------:R-:W-:Y:S01]  /*03c0*/  FADD.FTZ R22, |R13|, -RZ ;  /* 0x800000ff0d167221 */ /* 0x000fe20000010200 */
[----:B------:R-:W-:Y:S01]  /*03d0*/  BSSY B0, `(.L_x_3) ;  /* 0x0000018000007945 */ /* 0x000fe20003800000 */
[----:B------:R-:W-:Y:S01]  /*03e0*/  FFMA R17, R14, 0.044714998453855514526, R7 ;  /* 0x3d3727130e117823 */ /* 0x000fe20000000007 */
[----:B------:R-:W-:Y:S01]  /*03f0*/  FMUL R14, R16, 0.79788458347320556641 ;  /* 0x3f4c422a100e7820 */ /* 0x000fe20000400000 */
[----:B------:R-:W-:Y:S01]  /*0400*/  FMUL R15, R15, R8 ;  /* 0x000000080f0f7220 */ /* 0x000fe20000400000 */
[----:B------:R-:W-:Y:S01]  /*0410*/  FSETP.GE.AND P3, PT, R22, 0.60000002384185791016, PT ;  /* 0x3f19999a1600780b */ /* 0x000fe20003f66000 */
[----:B------:R-:W-:-:S12]  /*0420*/  FMUL R16, R9, R9 ;  /* 0x0000000909107220 */ /* 0x000fd80000400000 */
        /* <DEDUP_REMOVED lines=11> */
.L_x_4:
[----:B------:R-:W-:Y:S01]  /*04e0*/  MOV R0, 0x3c80f082 ;  /* 0x3c80f08200007802 */ /* 0x000fe20000000f00 */
[----:B------:R-:W-:-:S04]  /*04f0*/  FMUL R19, R13, R13 ;  /* 0x0000000d0d137220 */ /* 0x000fc80000400000 */
[----:B------:R-:W-:-:S04]  /*0500*/  FFMA.FTZ R0, R19, R0, -0.052303962409496307373 ;  /* 0xbd563cae13007423 */ /* 0x000fc80000010000 */
[----:B------:R-:W-:-:S04]  /*0510*/  FFMA.FTZ R0, R19, R0, 0.1331529766321182251 ;  /* 0x3e08594113007423 */ /* 0x000fc80000010000 */
[----:B------:R-:W-:-:S04]  /*0520*/  FFMA.FTZ R0, R19, R0, -0.33332768082618713379 ;  /* 0xbeaaa9ed13007423 */ /* 0x000fc80000010000 */
[----:B------:R-:W-:-:S04]  /*0530*/  FFMA.FTZ R0, R19, R0, RZ ;  /* 0x0000000013007223 */ /* 0x000fc800000100ff */
[----:B------:R-:W-:-:S07]  /*0540*/  FFMA.FTZ R13, R13, R0, R13 ;  /* 0x000000000d0d7223 */ /* 0x000fce000001000d */
.L_x_5:
[----:B------:R-:W-:Y:S05]  /*0550*/  BSYNC B0 ;  /* 0x0000000000007941 */ /* 0x000fea0003800000 */
.L_x_3:
        /* <DEDUP_REMOVED lines=18> */
.L_x_7:
[----:B------:R-:W-:Y:S01]  /*0680*/  MOV R0, 0x3c80f082 ;  /* 0x3c80f08200007802 */ /* 0x000fe20000000f00 */
[----:B------:R-:W-:-:S04]  /*0690*/  FMUL R19, R14, R14 ;  /* 0x0000000e0e137220 */ /* 0x000fc80000400000 */
[----:B------:R-:W-:-:S04]  /*06a0*/  FFMA.FTZ R0, R19, R0, -0.052303962409496307373 ;  /* 0xbd563cae13007423 */ /* 0x000fc80000010000 */
[----:B------:R-:W-:-:S04]  /*06b0*/  FFMA.FTZ R0, R19, R0, 0.1331529766321182251 ;  /* 0x3e08594113007423 */ /* 0x000fc80000010000 */
[----:B------:R-:W-:-:S04]  /*06c0*/  FFMA.FTZ R0, R19, R0, -0.33332768082618713379 ;  /* 0xbeaaa9ed13007423 */ /* 0x000fc80000010000 */
[----:B------:R-:W-:-:S04]  /*06d0*/  FFMA.FTZ R19, R19, R0, RZ ;  /* 0x0000000013137223 */ /* 0x000fc800000100ff */
[----:B------:R-:W-:-:S07]  /*06e0*/  FFMA.FTZ R14, R14, R19, R14 ;  /* 0x000000130e0e7223 */ /* 0x000fce000001000e */
.L_x_8:
[----:B------:R-:W-:Y:S05]  /*06f0*/  BSYNC B0 ;  /* 0x0000000000007941 */ /* 0x000fea0003800000 */
.L_x_6:
        /* <DEDUP_REMOVED lines=18> */
.L_x_10:
[----:B------:R-:W-:Y:S01]  /*0820*/  MOV R0, 0x3c80f082 ;  /* 0x3c80f08200007802 */ /* 0x000fe20000000f00 */
[----:B------:R-:W-:-:S04]  /*0830*/  FMUL R27, R15, R15 ;  /* 0x0000000f0f1b7220 */ /* 0x000fc80000400000 */
[----:B------:R-:W-:-:S04]  /*0840*/  FFMA.FTZ R0, R27, R0, -0.052303962409496307373 ;  /* 0xbd563cae1b007423 */ /* 0x000fc80000010000 */
[----:B------:R-:W-:-:S04]  /*0850*/  FFMA.FTZ R0, R27, R0, 0.1331529766321182251 ;  /* 0x3e0859411b007423 */ /* 0x000fc80000010000 */
[----:B------:R-:W-:-:S04]  /*0860*/  FFMA.FTZ R0, R27, R0, -0.33332768082618713379 ;  /* 0xbeaaa9ed1b007423 */ /* 0x000fc80000010000 */
[----:B------:R-:W-:-:S04]  /*0870*/  FFMA.FTZ R0, R27, R0, RZ ;  /* 0x000000001b007223 */ /* 0x000fc800000100ff */
[----:B------:R-:W-:-:S07]  /*0880*/  FFMA.FTZ R15, R15, R0, R15 ;  /* 0x000000000f0f7223 */ /* 0x000fce000001000f */
.L_x_11:
[----:B------:R-:W-:Y:S05]  /*0890*/  BSYNC B0 ;  /* 0x0000000000007941 */ /* 0x000fea0003800000 */
.L_x_9:
[----:B------:R-:W-:Y:S01]  /*08a0*/  FADD.FTZ R24, |R16|, -RZ ;  /* 0x800000ff10187221 */ /* 0x000fe20000010200 */
[----:B------:R-:W-:Y:S01]  /*08b0*/  BSSY B0, `(.L_x_12) ;  /* 0x0000017000007945 */ /* 0x000fe20003800000 */
[----:B------:R-:W-:Y:S01]  /*08c0*/  FFMA R22, R17, 0.044714998453855514526, R10 ;  /* 0x3d37271311167823 */ /* 0x000fe2000000000a */
[----:B------:R-:W-:Y:S01]  /*08d0*/  FMUL R18, R18, R11 ;  /* 0x0000000b12127220 */ /* 0x000fe20000400000 */
[----:B------:R-:W-:Y:S01]  /*08e0*/  FMUL R17, R19, 0.79788458347320556641 ;  /* 0x3f4c422a13117820 */ /* 0x000fe20000400000 */
        /* <DEDUP_REMOVED lines=12> */
.L_x_13:
[----:B------:R-:W-:Y:S01]  /*09b0*/  MOV R0, 0x3c80f082 ;  /* 0x3c80f08200007802 */ /* 0x000fe20000000f00 */
[----:B------:R-:W-:-:S04]  /*09c0*/  FMUL R19, R16, R16 ;  /* 0x0000001010137220 */ /* 0x000fc80000400000 */
[----:B------:R-:W-:-:S04]  /*09d0*/  FFMA.FTZ R0, R19, R0, -0.052303962409496307373 ;  /* 0xbd563cae13007423 */ /* 0x000fc80000010000 */
[----:B------:R-:W-:-:S04]  /*09e0*/  FFMA.FTZ R0, R19, R0, 0.1331529766321182251 ;  /* 0x3e08594113007423 */ /* 0x000fc80000010000 */
[----:B------:R-:W-:-:S04]  /*09f0*/  FFMA.FTZ R0, R19, R0, -0.33332768082618713379 ;  /* 0xbeaaa9ed13007423 */ /* 0x000fc80000010000 */
[----:B------:R-:W-:-:S04]  /*0a00*/  FFMA.FTZ R19, R19, R0, RZ ;  /* 0x0000000013137223 */ /* 0x000fc800000100ff */
[----:B------:R-:W-:-:S07]  /*0a10*/  FFMA.FTZ R16, R16, R19, R16 ;  /* 0x0000001310107223 */ /* 0x000fce0000010010 */
.L_x_14:
[----:B------:R-:W-:Y:S05]  /*0a20*/  BSYNC B0 ;  /* 0x0000000000007941 */ /* 0x000fea0003800000 */
.L_x_12:
[----:B------:R-:W-:Y:S01]  /*0a30*/  FADD.FTZ R24, |R17|, -RZ ;  /* 0x800000ff11187221 */ /* 0x000fe20000010200 */
[----:B------:R-:W-:Y:S01]  /*0a40*/  BSSY B0, `(.L_x_15) ;  /* 0x0000016000007945 */ /* 0x000fe20003800000 */
[----:B------:R-:W-:Y:S01]  /*0a50*/  FFMA R19, R18, 0.044714998453855514526, R11 ;  /* 0x3d37271312137823 */ /* 0x000fe2000000000b */
        /* <DEDUP_REMOVED lines=13> */
.L_x_16:
[----:B------:R-:W-:Y:S01]  /*0b30*/  MOV R0, 0x3c80f082 ;  /* 0x3c80f08200007802 */ /* 0x000fe20000000f00 */
[----:B------:R-:W-:-:S04]  /*0b40*/  FMUL R27, R17, R17 ;  /* 0x00000011111b7220 */ /* 0x000fc80000400000 */
[----:B------:R-:W-:-:S04]  /*0b50*/  FFMA.FTZ R0, R27, R0, -0.052303962409496307373 ;  /* 0xbd563cae1b007423 */ /* 0x000fc80000010000 */
[----:B------:R-:W-:-:S04]  /*0b60*/  FFMA.FTZ R0, R27, R0, 0.1331529766321182251 ;  /* 0x3e0859411b007423 */ /* 0x000fc80000010000 */
[----:B------:R-:W-:-:S04]  /*0b70*/  FFMA.FTZ R0, R27, R0, -0.33332768082618713379 ;  /* 0xbeaaa9ed1b007423 */ /* 0x000fc80000010000 */
[----:B------:R-:W-:-:S04]  /*0b80*/  FFMA.FTZ R0, R27, R0, RZ ;  /* 0x000000001b007223 */ /* 0x000fc800000100ff */
[----:B------:R-:W-:-:S07]  /*0b90*/  FFMA.FTZ R17, R17, R0, R17 ;  /* 0x0000000011117223 */ /* 0x000fce0000010011 */
.L_x_17:
[----:B------:R-:W-:Y:S05]  /*0ba0*/  BSYNC B0 ;  /* 0x0000000000007941 */ /* 0x000fea0003800000 */
.L_x_15:
[----:B------:R-:W-:Y:S01]  /*0bb0*/  FADD.FTZ R26, |R18|, -RZ ;  /* 0x800000ff121a7221 */ /* 0x000fe20000010200 */
[----:B------:R-:W-:Y:S01]  /*0bc0*/  BSSY B0, `(.L_x_18) ;  /* 0x0000015000007945 */ /* 0x000fe20003800000 */
[----:B------:R-:W-:-:S03]  /*0bd0*/  FMUL R19, R19, 0.79788458347320556641 ;  /* 0x3f4c422a13137820 */ /* 0x000fc60000400000 */
        /* <DEDUP_REMOVED lines=12> */
.L_x_19:
[----:B------:R-:W-:Y:S01]  /*0ca0*/  MOV R0, 0x3c80f082 ;  /* 0x3c80f08200007802 */ /* 0x000fe20000000f00 */
[----:B------:R-:W-:-:S04]  /*0cb0*/  FMUL R27, R18, R18 ;  /* 0x00000012121b7220 */ /* 0x000fc80000400000 */
[----:B------:R-:W-:-:S04]  /*0cc0*/  FFMA.FTZ R0, R27, R0, -0.052303962409496307373 ;  /* 0xbd563cae1b007423 */ /* 0x000fc80000010000 */
[----:B------:R-:W-:-:S04]  /*0cd0*/  FFMA.FTZ R0, R27, R0, 0.1331529766321182251 ;  /* 0x3e0859411b007423 */ /* 0x000fc80000010000 */
[----:B------:R-:W-:-:S04]  /*0ce0*/  FFMA.FTZ R0, R27, R0, -0.33332768082618713379 ;  /* 0xbeaaa9ed1b007423 */ /* 0x000fc80000010000 */
[----:B------:R-:W-:-:S04]  /*0cf0*/  FFMA.FTZ R27, R27, R0, RZ ;  /* 0x000000001b1b7223 */ /* 0x000fc800000100ff */
[----:B------:R-:W-:-:S07]  /*0d00*/  FFMA.FTZ R18, R18, R27, R18 ;  /* 0x0000001b12127223 */ /* 0x000fce0000010012 */
.L_x_20:
[----:B------:R-:W-:Y:S05]  /*0d10*/  BSYNC B0 ;  /* 0x0000000000007941 */ /* 0x000fea0003800000 */
.L_x_18:
[----:B------:R-:W-:Y:S01]  /*0d20*/  FADD.FTZ R26, |R19|, -RZ ;  /* 0x800000ff131a7221 */ /* 0x000fe20000010200 */
[----:B------:R-:W-:Y:S04]  /*0d30*/  BSSY B0, `(.L_x_21) ;  /* 0x0000014000007945 */ /* 0x000fe80003800000 */
        /* <DEDUP_REMOVED lines=12> */
.L_x_22:
[----:B------:R-:W-:Y:S01]  /*0e00*/  MOV R0, 0x3c80f082 ;  /* 0x3c80f08200007802 */ /* 0x000fe20000000f00 */
[----:B------:R-:W-:-:S04]  /*0e10*/  FMUL R27, R19, R19 ;  /* 0x00000013131b7220 */ /* 0x000fc80000400000 */
[----:B------:R-:W-:-:S04]  /*0e20*/  FFMA.FTZ R0, R27, R0, -0.052303962409496307373 ;  /* 0xbd563cae1b007423 */ /* 0x000fc80000010000 */
[----:B------:R-:W-:-:S04]  /*0e30*/  FFMA.FTZ R0, R27, R0, 0.1331529766321182251 ;  /* 0x3e0859411b007423 */ /* 0x000fc80000010000 */
[----:B------:R-:W-:-:S04]  /*0e40*/  FFMA.FTZ R0, R27, R0, -0.33332768082618713379 ;  /* 0xbeaaa9ed1b007423 */ /* 0x000fc80000010000 */
[----:B------:R-:W-:-:S04]  /*0e50*/  FFMA.FTZ R0, R27, R0, RZ ;  /* 0x000000001b007223 */ /* 0x000fc800000100ff */
[----:B------:R-:W-:-:S07]  /*0e60*/  FFMA.FTZ R19, R19, R0, R19 ;  /* 0x0000000013137223 */ /* 0x000fce0000010013 */
.L_x_23:
[----:B------:R-:W-:Y:S05]  /*0e70*/  BSYNC B0 ;  /* 0x0000000000007941 */ /* 0x000fea0003800000 */
.L_x_21:
[----:B------:R-:W1:Y:S01]  /*0e80*/  S2UR UR5, SR_CgaCtaId ;  /* 0x00000000000579c3 */ /* 0x000e620000008800 */
[----:B------:R-:W-:Y:S01]  /*0e90*/  UMOV UR4, 0x400 ;  /* 0x0000040000047882 */ /* 0x000fe20000000000 */
[----:B------:R-:W-:Y:S01]  /*0ea0*/  LOP3.LUT R0, R25, 0x7f, RZ, 0xc0, !PT ;  /* 0x0000007f19007812 */ /* 0x000fe200078ec0ff */
[----:B------:R-:W-:Y:S01]  /*0eb0*/  FADD R27, R12, 1 ;  /* 0x3f8000000c1b7421 */ /* 0x000fe20000000000 */
[----:B------:R-:W-:Y:S01]  /*0ec0*/  LOP3.LUT R20, R20, 0x7f, R25, 0xf8, !PT ;  /* 0x0000007f14147812 */ /* 0x000fe200078ef819 */
[----:B------:R-:W-:Y:S01]  /*0ed0*/  FMUL R4, R4, 0.5 ;  /* 0x3f00000004047820 */ /* 0x000fe20000400000 */
[----:B------:R-:W-:Y:S01]  /*0ee0*/  SHF.R.S32.HI R26, RZ, 0x1f, R23 ;  /* 0x0000001fff1a7819 */ /* 0x000fe20000011417 */
[----:B------:R-:W-:Y:S01]  /*0ef0*/  FMUL R5, R5, 0.5 ;  /* 0x3f00000005057820 */ /* 0x000fe20000400000 */
[----:B------:R-:W-:Y:S01]  /*0f00*/  ISETP.LT.AND P3, PT, R20, 0x1800, !P0 ;  /* 0x000018001400780c */ /* 0x000fe20004761270 */
[----:B------:R-:W-:Y:S01]  /*0f10*/  FMUL R4, R4, R27 ;  /* 0x0000001b04047220 */ /* 0x000fe20000400000 */
[----:B------:R-:W-:Y:S01]  /*0f20*/  LEA.HI R26, R26, R23, RZ, 0x4 ;  /* 0x000000171a1a7211 */ /* 0x000fe200078f20ff */
[----:B------:R-:W-:Y:S01]  /*0f30*/  FMUL R6, R6, 0.5 ;  /* 0x3f00000006067820 */ /* 0x000fe20000400000 */
[----:B------:R-:W-:Y:S01]  /*0f40*/  FMUL R7, R7, 0.5 ;  /* 0x3f00000007077820 */ /* 0x000fe20000400000 */
[----:B------:R-:W-:Y:S01]  /*0f50*/  FMUL R8, R8, 0.5 ;  /* 0x3f00000008087820 */ /* 0x000fe20000400000 */
[----:B------:R-:W-:Y:S01]  /*0f60*/  FMUL R9, R9, 0.5 ;  /* 0x3f00000009097820 */ /* 0x000fe20000400000 */
[----:B------:R-:W-:Y:S01]  /*0f70*/  FMUL R11, R11, 0.5 ;  /* 0x3f0000000b0b7820 */ /* 0x000fe20000400000 */
[----:B------:R-:W-:Y:S01]  /*0f80*/  FMUL R10, R10, 0.5 ;  /* 0x3f0000000a0a7820 */ /* 0x000fe20000400000 */
[----:B-1----:R-:W-:-:S06]  /*0f90*/  UPRMT UR4, UR5, 0x654, UR4 ;  /* 0x0000065405047896 */ /* 0x002fcc0008000004 */
[----:B------:R-:W-:Y:S02]  /*0fa0*/  LEA R28, R21, UR4, 0x2 ;  /* 0x00000004151c7c11 */ /* 0x000fe4000f8e10ff */
[----:B------:R-:W-:Y:S01]  /*0fb0*/  LEA R21, R0, UR4, 0x2 ;  /* 0x0000000400157c11 */ /* 0x000fe2000f8e10ff */
[----:B------:R-:W-:Y:S02]  /*0fc0*/  ULDC.64 UR4, c[0x0][0x220] ;  /* 0x0000880000047ab9 */ /* 0x000fe40000000a00 */
[----:B------:R1:W-:Y:S01]  /*0fd0*/  STS.128 [R28], R12 ;  /* 0x0000000c1c007388 */ /* 0x0003e20000000c00 */
[----:B------:R-:W-:Y:S01]  /*0fe0*/  BAR.SYNC.DEFER_BLOCKING 0x0 ;  /* 0x0000000000007b1d */ /* 0x000fe20000010000 */
[----:B-1----:R-:W-:-:S04]  /*0ff0*/  LOP3.LUT R12, R26, 0xfffffff0, RZ, 0xc0, !PT ;  /* 0xfffffff01a0c7812 */ /* 0x002fc800078ec0ff */
[----:B------:R-:W-:Y:S02]  /*1000*/  IADD3 R12, -R12, R23, RZ ;  /* 0x000000170c0c7210 */ /* 0x000fe40007ffe1ff */
[----:B------:R-:W-:Y:S02]  /*1010*/  SHF.R.S32.HI R23, RZ, 0x4, R26 ;  /* 0x00000004ff177819 */ /* 0x000fe4000001141a */
[----:B------:R-:W1:Y:S03]  /*1020*/  LDC.64 R26, c[0x0][0x218] ;  /* 0x00008600ff1a7b82 */ /* 0x000e660000000a00 */
[----:B------:R-:W-:Y:S01]  /*1030*/  IMAD R23, R23, 0x18000, R12 ;  /* 0x0001800017177824 */ /* 0x000fe200078e020c */
[----:B------:R-:W2:Y:S01]  /*1040*/  LDS R25, [R21] ;  /* 0x0000000015197984 */ /* 0x000ea20000000800 */
[----:B------:R-:W-:Y:S01]  /*1050*/  FADD R12, R13, 1 ;  /* 0x3f8000000d0c7421 */ /* 0x000fe20000000000 */
[----:B------:R-:W-:Y:S01]  /*1060*/  FADD R13, R14, 1 ;  /* 0x3f8000000e0d7421 */ /* 0x000fe20000000000 */
[----:B------:R-:W-:Y:S01]  /*1070*/  FADD R14, R15, 1 ;  /* 0x3f8000000f0e7421 */ /* 0x000fe20000000000 */
[----:B------:R-:W3:Y:S01]  /*1080*/  LDS R22, [R21+0x200] ;  /* 0x0002000015167984 */ /* 0x000ee20000000800 */
[----:B------:R-:W-:Y:S01]  /*1090*/  LEA R29, R20, R23, 0x4 ;  /* 0x00000017141d7211 */ /* 0x000fe200078e20ff */
[----:B------:R-:W-:Y:S01]  /*10a0*/  FADD R15, R16, 1 ;  /* 0x3f800000100f7421 */ /* 0x000fe20000000000 */
[----:B------:R-:W-:Y:S01]  /*10b0*/  FMUL R5, R5, R12 ;  /* 0x0000000c05057220 */ /* 0x000fe20000400000 */
[----:B------:R-:W4:Y:S01]  /*10c0*/  LDS R24, [R21+0x400] ;  /* 0x0004000015187984 */ /* 0x000f220000000800 */
[----:B------:R-:W-:Y:S01]  /*10d0*/  FMUL R6, R6, R13 ;  /* 0x0000000d06067220 */ /* 0x000fe20000400000 */
[----:B------:R-:W-:Y:S01]  /*10e0*/  FMUL R7, R7, R14 ;  /* 0x0000000e07077220 */ /* 0x000fe20000400000 */
[----:B------:R-:W-:Y:S01]  /*10f0*/  FMUL R8, R8, R15 ;  /* 0x0000000f08087220 */ /* 0x000fe20000400000 */
[----:B------:R-:W5:Y:S01]  /*1100*/  LDS R0, [R21+0x600] ;  /* 0x0006000015007984 */ /* 0x000f620000000800 */
[----:B------:R-:W-:Y:S01]  /*1110*/  LOP3.LUT R14, R20, 0x100, RZ, 0xfc, !PT ;  /* 0x00000100140e7812 */ /* 0x000fe200078efcff */
[----:B------:R-:W-:Y:S01]  /*1120*/  BAR.SYNC.DEFER_BLOCKING 0x0 ;  /* 0x0000000000007b1d */ /* 0x000fe20000010000 */
[----:B-1----:R-:W-:-:S05]  /*1130*/  IMAD.WIDE R12, R29, 0x4, R26 ;  /* 0x000000041d0c7825 */ /* 0x002fca00078e021a */
[----:B------:R1:W-:Y:S02]  /*1140*/  STS.128 [R28], R16 ;  /* 0x000000101c007388 */ /* 0x0003e40000000c00 */
[----:B------:R-:W-:Y:S01]  /*1150*/  BAR.SYNC.DEFER_BLOCKING 0x0 ;  /* 0x0000000000007b1d */ /* 0x000fe20000010000 */
[----:B-1----:R-:W-:Y:S01]  /*1160*/  LOP3.LUT R28, R20, 0x80, RZ, 0xfc, !PT ;  /* 0x00000080141c7812 */ /* 0x002fe200078efcff */
[----:B------:R-:W-:Y:S01]  /*1170*/  FADD R16, R17, 1 ;  /* 0x3f80000011107421 */ /* 0x000fe20000000000 */
[----:B------:R-:W-:Y:S01]  /*1180*/  FADD R17, R18, 1 ;  /* 0x3f80000012117421 */ /* 0x000fe20000000000 */
[----:B------:R-:W-:Y:S01]  /*1190*/  FADD R18, R19, 1 ;  /* 0x3f80000013127421 */ /* 0x000fe20000000000 */
[C---:B------:R-:W-:Y:S01]  /*11a0*/  ISETP.LT.AND P4, PT, R28.reuse, 0x1800, !P0 ;  /* 0x000018001c00780c */ /* 0x040fe20004781270 */
[----:B------:R-:W-:Y:S01]  /*11b0*/  FMUL R9, R9, R16 ;  /* 0x0000001009097220 */ /* 0x000fe20000400000 */
[----:B------:R-:W-:Y:S01]  /*11c0*/  LEA R15, R28, R23, 0x4 ;  /* 0x000000171c0f7211 */ /* 0x000fe200078e20ff */
[----:B------:R-:W-:Y:S01]  /*11d0*/  FMUL R11, R11, R18 ;  /* 0x000000120b0b7220 */ /* 0x000fe20000400000 */
[----:B------:R-:W-:Y:S01]  /*11e0*/  LOP3.LUT R16, R20, 0x280, RZ, 0xfc, !PT ;  /* 0x0000028014107812 */ /* 0x000fe200078efcff */
[----:B------:R-:W-:Y:S01]  /*11f0*/  FMUL R10, R10, R17 ;  /* 0x000000110a0a7220 */ /* 0x000fe20000400000 */
[----:B------:R-:W-:Y:S01]  /*1200*/  LOP3.LUT R18, R20, 0x200, RZ, 0xfc, !PT ;  /* 0x0000020014127812 */ /* 0x000fe200078efcff */
[----:B--2---:R1:W-:Y:S01]  /*1210*/  @P3 STG.E desc[UR6][R12.64], R25 ;  /* 0x000000190c003986 */ /* 0x0043e2000c101906 */
[----:B------:R-:W-:-:S02]  /*1220*/  ISETP.LT.AND P3, PT, R14, 0x1800, !P0 ;  /* 0x000018000e00780c */ /* 0x000fc40004761270 */
[----:B------:R-:W-:Y:S01]  /*1230*/  ISETP.LT.AND P5, PT, R18, 0x1800, !P0 ;  /* 0x000018001200780c */ /* 0x000fe200047a1270 */
[----:B------:R-:W2:Y:S01]  /*1240*/  LDS R29, [R21] ;  /* 0x00000000151d7984 */ /* 0x000ea20000000800 */
[-C--:B------:R-:W-:Y:S02]  /*1250*/  LEA R17, R16, R23.reuse, 0x4 ;  /* 0x0000001710117211 */ /* 0x080fe400078e20ff */
[-C--:B------:R-:W-:Y:S01]  /*1260*/  LEA R19, R18, R23.reuse, 0x4 ;  /* 0x0000001712137211 */ /* 0x080fe200078e20ff */
[----:B------:R-:W5:Y:S01]  /*1270*/  LDS R25, [R21+0x200] ;  /* 0x0002000015197984 */ /* 0x000f620000000800 */
[----:B-1----:R-:W-:Y:S01]  /*1280*/  IMAD.WIDE R12, R15, 0x4, R26 ;  /* 0x000000040f0c7825 */ /* 0x002fe200078e021a */
[----:B------:R-:W-:-:S03]  /*1290*/  LEA R15, R14, R23, 0x4 ;  /* 0x000000170e0f7211 */ /* 0x000fc600078e20ff */
[--C-:B------:R-:W-:Y:S01]  /*12a0*/  IMAD.WIDE R18, R19, 0x4, R26.reuse ;  /* 0x0000000413127825 */ /* 0x100fe200078e021a */
[----:B---3--:R1:W-:Y:S01]  /*12b0*/  @P4 STG.E desc[UR6][R12.64], R22 ;  /* 0x000000160c004986 */ /* 0x0083e2000c101906 */
[----:B------:R-:W-:Y:S02]  /*12c0*/  ISETP.LT.AND P4, PT, R16, 0x1800, !P0 ;  /* 0x000018001000780c */ /* 0x000fe40004781270 */
[----:B------:R-:W-:Y:S01]  /*12d0*/  IMAD.WIDE R14, R15, 0x4, R26 ;  /* 0x000000040f0e7825 */ /* 0x000fe200078e021a */
[----:B------:R-:W-:-:S04]  /*12e0*/  SHF.R.S32.HI R16, RZ, 0x1f, R3 ;  /* 0x0000001fff107819 */ /* 0x000fc80000011403 */
[----:B----4-:R3:W-:Y:S01]  /*12f0*/  @P3 STG.E desc[UR6][R14.64], R24 ;  /* 0x000000180e003986 */ /* 0x0107e2000c101906 */
[C---:B-1----:R-:W-:Y:S02]  /*1300*/  LOP3.LUT R12, R20.reuse, 0x300, RZ, 0xfc, !PT ;  /* 0x00000300140c7812 */ /* 0x042fe400078efcff */
[C---:B------:R-:W-:Y:S02]  /*1310*/  LOP3.LUT R22, R20.reuse, 0x180, RZ, 0xfc, !PT ;  /* 0x0000018014167812 */ /* 0x040fe400078efcff */
[----:B------:R-:W-:Y:S02]  /*1320*/  LOP3.LUT R20, R20, 0x380, RZ, 0xfc, !PT ;  /* 0x0000038014147812 */ /* 0x000fe400078efcff */
[----:B------:R-:W-:Y:S02]  /*1330*/  ISETP.LT.AND P3, PT, R12, 0x1800, !P0 ;  /* 0x000018000c00780c */ /* 0x000fe40004761270 */
[----:B------:R-:W-:Y:S02]  /*1340*/  ISETP.LT.AND P6, PT, R22, 0x1800, !P0 ;  /* 0x000018001600780c */ /* 0x000fe400047c1270 */
[----:B------:R-:W-:-:S02]  /*1350*/  ISETP.LT.AND P0, PT, R20, 0x1800, !P0 ;  /* 0x000018001400780c */ /* 0x000fc40004701270 */
[-C--:B---3--:R-:W-:Y:S02]  /*1360*/  LEA R24, R12, R23.reuse, 0x4 ;  /* 0x000000170c187211 */ /* 0x088fe400078e20ff */
[-C--:B------:R-:W-:Y:S02]  /*1370*/  LEA R15, R22, R23.reuse, 0x4 ;  /* 0x00000017160f7211 */ /* 0x080fe400078e20ff */
[----:B------:R-:W-:Y:S01]  /*1380*/  LEA R20, R20, R23, 0x4 ;  /* 0x0000001714147211 */ /* 0x000fe200078e20ff */
[----:B------:R-:W-:Y:S02]  /*1390*/  LDS R22, [R21+0x600] ;  /* 0x0006000015167984 */ /* 0x000fe40000000800 */
[----:B------:R-:W-:Y:S02]  /*13a0*/  IMAD.WIDE R14, R15, 0x4, R26 ;  /* 0x000000040f0e7825 */ /* 0x000fe400078e021a */
[----:B------:R-:W1:Y:S04]  /*13b0*/  LDS R23, [R21+0x400] ;  /* 0x0004000015177984 */ /* 0x000e680000000800 */
[----:B-----5:R3:W-:Y:S01]  /*13c0*/  @P6 STG.E desc[UR6][R14.64], R0 ;  /* 0x000000000e006986 */ /* 0x0207e2000c101906 */
[----:B------:R-:W-:-:S03]  /*13d0*/  LEA R12, P6, R3, UR4, 0x2 ;  /* 0x00000004030c7c11 */ /* 0x000fc6000f8c10ff */
[----:B--2---:R2:W-:Y:S01]  /*13e0*/  @P5 STG.E desc[UR6][R18.64], R29 ;  /* 0x0000001d12005986 */ /* 0x0045e2000c101906 */
[----:B------:R-:W-:Y:S01]  /*13f0*/  LEA.HI.X R13, R3, UR5, R16, 0x2, P6 ;  /* 0x00000005030d7c11 */ /* 0x000fe2000b0f1410 */
[----:B------:R-:W-:Y:S01]  /*1400*/  IMAD.WIDE R16, R17, 0x4, R26 ;  /* 0x0000000411107825 */ /* 0x000fe200078e021a */
[----:B------:R-:W-:-:S04]  /*1410*/  SHF.R.S32.HI R3, RZ, 0x1f, R2 ;  /* 0x0000001fff037819 */ /* 0x000fc80000011402 */
[----:B0-----:R2:W-:Y:S01]  /*1420*/  @P4 STG.E desc[UR6][R16.64], R25 ;  /* 0x0000001910004986 */ /* 0x0015e2000c101906 */
[----:B---3--:R-:W-:-:S04]  /*1430*/  IMAD.WIDE R14, R24, 0x4, R26 ;  /* 0x00000004180e7825 */ /* 0x008fc800078e021a */
[----:B------:R-:W-:Y:S01]  /*1440*/  IMAD.WIDE R26, R20, 0x4, R26 ;  /* 0x00000004141a7825 */ /* 0x000fe200078e021a */
[----:B------:R-:W-:-:S04]  /*1450*/  LEA R20, P6, R2, UR4, 0x2 ;  /* 0x0000000402147c11 */ /* 0x000fc8000f8c10ff */
[----:B------:R-:W-:Y:S01]  /*1460*/  LEA.HI.X R21, R2, UR5, R3, 0x2, P6 ;  /* 0x0000000502157c11 */ /* 0x000fe2000b0f1403 */
[----:B-1----:R2:W-:Y:S04]  /*1470*/  @P3 STG.E desc[UR6][R14.64], R23 ;  /* 0x000000170e003986 */ /* 0x0025e8000c101906 */
[----:B------:R2:W-:Y:S04]  /*1480*/  @P0 STG.E desc[UR6][R26.64], R22 ;  /* 0x000000161a000986 */ /* 0x0005e8000c101906 */
[----:B------:R2:W-:Y:S01]  /*1490*/  @P2 STG.E.128 desc[UR6][R12.64], R4 ;  /* 0x000000040c002986 */ /* 0x0005e2000c101d06 */
[----:B------:R-:W-:Y:S05]  /*14a0*/  @!P1 EXIT ;  /* 0x000000000000994d */ /* 0x000fea0003800000 */
[----:B------:R-:W-:Y:S01]  /*14b0*/  STG.E.128 desc[UR6][R20.64], R8 ;  /* 0x0000000814007986 */ /* 0x000fe2000c101d06 */
[----:B------:R-:W-:Y:S05]  /*14c0*/  EXIT ;  /* 0x000000000000794d */ /* 0x000fea0003800000 */
.L_x_24:
[----:B------:R-:W-:-:S00]  /*14d0*/  BRA `(.L_x_24) ;  /* 0xfffffffc00fc7947 */ /* 0x000fc0000383ffff */
[----:B------:R-:W-:-:S00]  /*14e0*/  NOP ;  /* 0x0000000000007918 */ /* 0x000fc00000000000 */
        /* <DEDUP_REMOVED lines=9> */
.L_x_25:


//--------------------- .nv.global.init           --------------------------
	.section	.nv.global.init,"aw",@progbits
.nv.global.init:
	.type		_$_str,@object
	.size		_$_str,(.L_0 - _$_str)
_$_str:
        /*0000*/ 	.byte	0x5f, 0x5f, 0x43, 0x55, 0x44, 0x41, 0x5f, 0x46, 0x54, 0x5a, 0x00
.L_0:


//--------------------- .nv.shared.triton_poi_fused_add_mul_pow_sqrt_tanh_9 --------------------------
	.section	.nv.shared.triton_poi_fused_add_mul_pow_sqrt_tanh_9,"aw",@nobits
	.sectionflags	@""
	.align	16
	.zero		1024


//--------------------- .nv.constant0.triton_poi_fused_add_mul_pow_sqrt_tanh_9 --------------------------
	.section	.nv.constant0.triton_poi_fused_add_mul_pow_sqrt_tanh_9,"a",@progbits
	.sectionflags	@""
	.align	4
.nv.constant0.triton_poi_fused_add_mul_pow_sqrt_tanh_9:
	.zero		560
